//
// Generated by NVIDIA NVVM Compiler
//
// Compiler Build ID: CL-36424714
// Cuda compilation tools, release 13.0, V13.0.88
// Based on NVVM 20.0.0
//

.version 9.0
.target sm_100
.address_size 64

	// .globl	_Z6matMulPfS_S_i

.visible .entry _Z6matMulPfS_S_i(
	.param .u64 .ptr .align 1 _Z6matMulPfS_S_i_param_0,
	.param .u64 .ptr .align 1 _Z6matMulPfS_S_i_param_1,
	.param .u64 .ptr .align 1 _Z6matMulPfS_S_i_param_2,
	.param .u32 _Z6matMulPfS_S_i_param_3
)
{
	.reg .pred 	%p<2>;
	.reg .b32 	%r<12>;
	.reg .b32 	%f<4>;
	.reg .b64 	%rd<11>;

	ld.param.u64 	%rd1, [_Z6matMulPfS_S_i_param_0];
	ld.param.u64 	%rd2, [_Z6matMulPfS_S_i_param_1];
	ld.param.u64 	%rd3, [_Z6matMulPfS_S_i_param_2];
	ld.param.u32 	%r2, [_Z6matMulPfS_S_i_param_3];
	mov.u32 	%r3, %ctaid.y;
	mov.u32 	%r4, %ntid.y;
	mov.u32 	%r5, %tid.y;
	mad.lo.s32 	%r6, %r3, %r4, %r5;
	mov.u32 	%r7, %ctaid.x;
	mov.u32 	%r8, %ntid.x;
	mov.u32 	%r9, %tid.x;
	mad.lo.s32 	%r10, %r7, %r8, %r9;
	mad.lo.s32 	%r1, %r2, %r6, %r10;
	max.s32 	%r11, %r6, %r10;
	setp.ge.s32 	%p1, %r11, %r2;
	@%p1 bra 	$L__BB0_2;
	cvta.to.global.u64 	%rd4, %rd1;
	cvta.to.global.u64 	%rd5, %rd2;
	cvta.to.global.u64 	%rd6, %rd3;
	mul.wide.s32 	%rd7, %r1, 4;
	add.s64 	%rd8, %rd4, %rd7;
	ld.global.f32 	%f1, [%rd8];
	add.s64 	%rd9, %rd5, %rd7;
	ld.global.f32 	%f2, [%rd9];
	mul.f32 	%f3, %f1, %f2;
	add.s64 	%rd10, %rd6, %rd7;
	st.global.f32 	[%rd10], %f3;
$L__BB0_2:
	ret;

}


// ===== COMPILED SASS (sm_100) =====

	.target	sm_100

	.elftype	@"ET_EXEC"


//--------------------- .note.nv.tkinfo           --------------------------
	.section	.note.nv.tkinfo,"",@"SHT_NOTE"
	.sectionflags	@"SHF_NOTE_NV_TKINFO"
	.tkinfo
        /*0018*/ 	.word	0x00000002
        /*0030*/ 	.string	""
        /*0030*/ 	.string	"ptxas"
        /*0030*/ 	.string	"Cuda compilation tools, release 13.0, V13.0.88"
        /*0030*/ 	.string	"Build cuda_13.0.r13.0/compiler.36424714_0"
        /*0030*/ 	.string	"-arch sm_100 -m 64 "



//--------------------- .note.nv.cuinfo           --------------------------
	.section	.note.nv.cuinfo,"",@"SHT_NOTE"
	.sectionflags	@"SHF_NOTE_NV_CUINFO"
        /*0018*/ 	.short	0x0002
        /*001a*/ 	.short	0x0064
        /*001c*/ 	.short	0x0082
	.zero		2


//--------------------- .nv.info                  --------------------------
	.section	.nv.info,"",@"SHT_CUDA_INFO"
	.align	4


	//----- nvinfo : EIATTR_REGCOUNT
	.align		4
        /*0000*/ 	.byte	0x04, 0x2f
        /*0002*/ 	.short	(.L_1 - .L_0)
	.align		4
.L_0:
        /*0004*/ 	.word	index@(_Z6matMulPfS_S_i)
        /*0008*/ 	.word	0x0000000c


	//----- nvinfo : EIATTR_FRAME_SIZE
	.align		4
.L_1:
        /*000c*/ 	.byte	0x04, 0x11
        /*000e*/ 	.short	(.L_3 - .L_2)
	.align		4
.L_2:
        /*0010*/ 	.word	index@(_Z6matMulPfS_S_i)
        /*0014*/ 	.word	0x00000000


	//----- nvinfo : EIATTR_MIN_STACK_SIZE
	.align		4
.L_3:
        /*0018*/ 	.byte	0x04, 0x12
        /*001a*/ 	.short	(.L_5 - .L_4)
	.align		4
.L_4:
        /*001c*/ 	.word	index@(_Z6matMulPfS_S_i)
        /*0020*/ 	.word	0x00000000
.L_5:


//--------------------- .nv.compat                --------------------------
	.section	.nv.compat,"",@"SHT_CUDA_COMPAT_INFO"
	.align	4
        /*0000*/ 	.byte	0x02, 0x09, 0x00, 0x00, 0x02, 0x02, 0x01, 0x00, 0x02, 0x05, 0x05, 0x00, 0x03, 0x07, 0x01, 0x01
        /*0010*/ 	.byte	0x02, 0x03, 0x00, 0x00, 0x02, 0x06, 0x01, 0x00, 0x04, 0x0b, 0x08, 0x00, 0x09, 0x00, 0x00, 0x00
        /*0020*/ 	.byte	0x00, 0x00, 0x00, 0x00


//--------------------- .nv.info._Z6matMulPfS_S_i --------------------------
	.section	.nv.info._Z6matMulPfS_S_i,"",@"SHT_CUDA_INFO"
	.sectionflags	@""
	.align	4


	//----- nvinfo : EIATTR_CUDA_API_VERSION
	.align		4
        /*0000*/ 	.byte	0x04, 0x37
        /*0002*/ 	.short	(.L_7 - .L_6)
.L_6:
        /*0004*/ 	.word	0x00000082


	//----- nvinfo : EIATTR_KPARAM_INFO
	.align		4
.L_7:
        /*0008*/ 	.byte	0x04, 0x17
        /*000a*/ 	.short	(.L_9 - .L_8)
.L_8:
        /*000c*/ 	.word	0x00000000
        /*0010*/ 	.short	0x0003
        /*0012*/ 	.short	0x0018
        /*0014*/ 	.byte	0x00, 0xf0, 0x11, 0x00


	//----- nvinfo : EIATTR_KPARAM_INFO
	.align		4
.L_9:
        /*0018*/ 	.byte	0x04, 0x17
        /*001a*/ 	.short	(.L_11 - .L_10)
.L_10:
        /*001c*/ 	.word	0x00000000
        /*0020*/ 	.short	0x0002
        /*0022*/ 	.short	0x0010
        /*0024*/ 	.byte	0x00, 0xf5, 0x21, 0x00


	//----- nvinfo : EIATTR_KPARAM_INFO
	.align		4
.L_11:
        /*0028*/ 	.byte	0x04, 0x17
        /*002a*/ 	.short	(.L_13 - .L_12)
.L_12:
        /*002c*/ 	.word	0x00000000
        /*0030*/ 	.short	0x0001
        /*0032*/ 	.short	0x0008
        /*0034*/ 	.byte	0x00, 0xf5, 0x21, 0x00


	//----- nvinfo : EIATTR_KPARAM_INFO
	.align		4
.L_13:
        /*0038*/ 	.byte	0x04, 0x17
        /*003a*/ 	.short	(.L_15 - .L_14)
.L_14:
        /*003c*/ 	.word	0x00000000
        /*0040*/ 	.short	0x0000
        /*0042*/ 	.short	0x0000
        /*0044*/ 	.byte	0x00, 0xf5, 0x21, 0x00


	//----- nvinfo : EIATTR_SPARSE_MMA_MASK
	.align		4
.L_15:
        /*0048*/ 	.byte	0x03, 0x50
        /*004a*/ 	.short	0x0000


	//----- nvinfo : EIATTR_MAXREG_COUNT
	.align		4
        /*004c*/ 	.byte	0x03, 0x1b
        /*004e*/ 	.short	0x00ff


	//----- nvinfo : EIATTR_MERCURY_ISA_VERSION
	.align		4
        /*0050*/ 	.byte	0x03, 0x5f
        /*0052*/ 	.short	0x0101


	//----- nvinfo : EIATTR_VRC_CTA_INIT_COUNT
	.align		4
        /*0054*/ 	.byte	0x02, 0x4a
	.zero		1
	.zero		1


	//----- nvinfo : EIATTR_EXIT_INSTR_OFFSETS
	.align		4
        /*0058*/ 	.byte	0x04, 0x1c
        /*005a*/ 	.short	(.L_17 - .L_16)


	//   ....[0]....
.L_16:
        /*005c*/ 	.word	0x000000d0


	//   ....[1]....
        /*0060*/ 	.word	0x00000190


	//----- nvinfo : EIATTR_CBANK_PARAM_SIZE
	.align		4
.L_17:
        /*0064*/ 	.byte	0x03, 0x19
        /*0066*/ 	.short	0x001c


	//----- nvinfo : EIATTR_PARAM_CBANK
	.align		4
        /*0068*/ 	.byte	0x04, 0x0a
        /*006a*/ 	.short	(.L_19 - .L_18)
	.align		4
.L_18:
        /*006c*/ 	.word	index@(.nv.constant0._Z6matMulPfS_S_i)
        /*0070*/ 	.short	0x0380
        /*0072*/ 	.short	0x001c


	//----- nvinfo : EIATTR_SW_WAR
	.align		4
.L_19:
        /*0074*/ 	.byte	0x04, 0x36
        /*0076*/ 	.short	(.L_21 - .L_20)
.L_20:
        /*0078*/ 	.word	0x00000008
.L_21:


//--------------------- .nv.callgraph             --------------------------
	.section	.nv.callgraph,"",@"SHT_CUDA_CALLGRAPH"
	.align	4
	.sectionentsize	8
	.align		4
        /*0000*/ 	.word	0x00000000
	.align		4
        /*0004*/ 	.word	0xffffffff
	.align		4
        /*0008*/ 	.word	0x00000000
	.align		4
        /*000c*/ 	.word	0xfffffffe
	.align		4
        /*0010*/ 	.word	0x00000000
	.align		4
        /*0014*/ 	.word	0xfffffffd
	.align		4
        /*0018*/ 	.word	0x00000000
	.align		4
        /*001c*/ 	.word	0xfffffffc


//--------------------- .text._Z6matMulPfS_S_i    --------------------------
	.section	.text._Z6matMulPfS_S_i,"ax",@progbits
	.align	128
        .global         _Z6matMulPfS_S_i
        .type           _Z6matMulPfS_S_i,@function
        .size           _Z6matMulPfS_S_i,(.L_x_1 - _Z6matMulPfS_S_i)
        .other          _Z6matMulPfS_S_i,@"STO_CUDA_ENTRY STV_DEFAULT"
_Z6matMulPfS_S_i:
.text._Z6matMulPfS_S_i:
[----:B------:R-:W-:Y:S01]  /*0000*/  LDC R1, c[0x0][0x37c] ;  /* 0x0000df00ff017b82 */ /* 0x000fe20000000800 */
[----:B------:R-:W0:Y:S07]  /*0010*/  S2R R3, SR_TID.Y ;  /* 0x0000000000037919 */ /* 0x000e2e0000002200 */
[----:B------:R-:W0:Y:S01]  /*0020*/  S2UR UR4, SR_CTAID.Y ;  /* 0x00000000000479c3 */ /* 0x000e220000002600 */
[----:B------:R-:W1:Y:S01]  /*0030*/  LDCU UR6, c[0x0][0x398] ;  /* 0x00007300ff0677ac */ /* 0x000e620008000800 */
[----:B------:R-:W2:Y:S06]  /*0040*/  S2R R5, SR_TID.X ;  /* 0x0000000000057919 */ /* 0x000eac0000002100 */
[----:B------:R-:W0:Y:S08]  /*0050*/  LDC R0, c[0x0][0x364] ;  /* 0x0000d900ff007b82 */ /* 0x000e300000000800 */
[----:B------:R-:W2:Y:S08]  /*0060*/  S2UR UR5, SR_CTAID.X ;  /* 0x00000000000579c3 */ /* 0x000eb00000002500 */
[----:B------:R-:W2:Y:S01]  /*0070*/  LDC R2, c[0x0][0x360] ;  /* 0x0000d800ff027b82 */ /* 0x000ea20000000800 */
[----:B0-----:R-:W-:-:S02]  /*0080*/  IMAD R0, R0, UR4, R3 ;  /* 0x0000000400007c24 */ /* 0x001fc4000f8e0203 */
[----:B--2---:R-:W-:-:S04]  /*0090*/  IMAD R3, R2, UR5, R5 ;  /* 0x0000000502037c24 */ /* 0x004fc8000f8e0205 */
[C---:B-1----:R-:W-:Y:S01]  /*00a0*/  IMAD R9, R0.reuse, UR6, R3 ;  /* 0x0000000600097c24 */ /* 0x042fe2000f8e0203 */
[----:B------:R-:W-:-:S04]  /*00b0*/  VIMNMX R2, PT, PT, R0, R3, !PT ;  /* 0x0000000300027248 */ /* 0x000fc80007fe0100 */
[----:B------:R-:W-:-:S13]  /*00c0*/  ISETP.GE.AND P0, PT, R2, UR6, PT ;  /* 0x0000000602007c0c */ /* 0x000fda000bf06270 */
[----:B------:R-:W-:Y:S05]  /*00d0*/  @P0 EXIT ;  /* 0x000000000000094d */ /* 0x000fea0003800000 */
[----:B------:R-:W0:Y:S01]  /*00e0*/  LDC.64 R2, c[0x0][0x380] ;  /* 0x0000e000ff027b82 */ /* 0x000e220000000a00 */
[----:B------:R-:W1:Y:S07]  /*00f0*/  LDCU.64 UR4, c[0x0][0x358] ;  /* 0x00006b00ff0477ac */ /* 0x000e6e0008000a00 */
[----:B------:R-:W2:Y:S08]  /*0100*/  LDC.64 R4, c[0x0][0x388] ;  /* 0x0000e200ff047b82 */ /* 0x000eb00000000a00 */
[----:B------:R-:W3:Y:S01]  /*0110*/  LDC.64 R6, c[0x0][0x390] ;  /* 0x0000e400ff067b82 */ /* 0x000ee20000000a00 */
[----:B0-----:R-:W-:-:S06]  /*0120*/  IMAD.WIDE R2, R9, 0x4, R2 ;  /* 0x0000000409027825 */ /* 0x001fcc00078e0202 */
[----:B-1----:R-:W4:Y:S01]  /*0130*/  LDG.E R2, desc[UR4][R2.64] ;  /* 0x0000000402027981 */ /* 0x002f22000c1e1900 */
[----:B--2---:R-:W-:-:S06]  /*0140*/  IMAD.WIDE R4, R9, 0x4, R4 ;  /* 0x0000000409047825 */ /* 0x004fcc00078e0204 */
[----:B------:R-:W4:Y:S01]  /*0150*/  LDG.E R5, desc[UR4][R4.64] ;  /* 0x0000000404057981 */ /* 0x000f22000c1e1900 */
[----:B---3--:R-:W-:-:S04]  /*0160*/  IMAD.WIDE R6, R9, 0x4, R6 ;  /* 0x0000000409067825 */ /* 0x008fc800078e0206 */
[----:B----4-:R-:W-:-:S05]  /*0170*/  FMUL R9, R2, R5 ;  /* 0x0000000502097220 */ /* 0x010fca0000400000 */
[----:B------:R-:W-:Y:S01]  /*0180*/  STG.E desc[UR4][R6.64], R9 ;  /* 0x0000000906007986 */ /* 0x000fe2000c101904 */
[----:B------:R-:W-:Y:S05]  /*0190*/  EXIT ;  /* 0x000000000000794d */ /* 0x000fea0003800000 */
.L_x_0:
[----:B------:R-:W-:-:S00]  /*01a0*/  BRA `(.L_x_0) ;  /* 0xfffffffc00fc7947 */ /* 0x000fc0000383ffff */
[----:B------:R-:W-:-:S00]  /*01b0*/  NOP ;  /* 0x0000000000007918 */ /* 0x000fc00000000000 */
        /* <DEDUP_REMOVED lines=12> */
.L_x_1:


//--------------------- .nv.shared.reserved.0     --------------------------
	.section	.nv.shared.reserved.0,"aw",@nobits
	.weak		__nv_reservedSMEM_offset_0_alias
	.size		__nv_reservedSMEM_offset_0_alias, 0, 64
	.other		__nv_reservedSMEM_offset_0_alias,@"STO_CUDA_RESERVED_SHARED STV_DEFAULT"
__nv_reservedSMEM_offset_0_alias:
	.zero		0
	.zero		64


//--------------------- .nv.constant0._Z6matMulPfS_S_i --------------------------
	.section	.nv.constant0._Z6matMulPfS_S_i,"a",@progbits
	.sectionflags	@""
	.align	4
.nv.constant0._Z6matMulPfS_S_i:
	.zero		924


//--------------------- SYMBOLS --------------------------

	.type		.nv.reservedSmem.offset0,@object
	.size		.nv.reservedSmem.offset0,0x4
